//
// Generated by NVIDIA NVVM Compiler
//
// Compiler Build ID: CL-36424714
// Cuda compilation tools, release 13.0, V13.0.88
// Based on NVVM 20.0.0
//

.version 9.0
.target sm_100
.address_size 64

	// .globl	_Z14tiledMatrixMulPKfS0_Pfiii
// _ZZ14tiledMatrixMulPKfS0_PfiiiE5tileA has been demoted
// _ZZ14tiledMatrixMulPKfS0_PfiiiE5tileB has been demoted
// _ZZ18optimizedMatrixMulPKfS0_PfiiiE5tileA has been demoted
// _ZZ18optimizedMatrixMulPKfS0_PfiiiE5tileB has been demoted

.visible .entry _Z14tiledMatrixMulPKfS0_Pfiii(
	.param .u64 .ptr .align 1 _Z14tiledMatrixMulPKfS0_Pfiii_param_0,
	.param .u64 .ptr .align 1 _Z14tiledMatrixMulPKfS0_Pfiii_param_1,
	.param .u64 .ptr .align 1 _Z14tiledMatrixMulPKfS0_Pfiii_param_2,
	.param .u32 _Z14tiledMatrixMulPKfS0_Pfiii_param_3,
	.param .u32 _Z14tiledMatrixMulPKfS0_Pfiii_param_4,
	.param .u32 _Z14tiledMatrixMulPKfS0_Pfiii_param_5
)
{
	.reg .pred 	%p<12>;
	.reg .b32 	%r<43>;
	.reg .b32 	%f<63>;
	.reg .b64 	%rd<13>;
	// demoted variable
	.shared .align 4 .b8 _ZZ14tiledMatrixMulPKfS0_PfiiiE5tileA[1024];
	// demoted variable
	.shared .align 4 .b8 _ZZ14tiledMatrixMulPKfS0_PfiiiE5tileB[1024];
	ld.param.u64 	%rd3, [_Z14tiledMatrixMulPKfS0_Pfiii_param_0];
	ld.param.u64 	%rd4, [_Z14tiledMatrixMulPKfS0_Pfiii_param_1];
	ld.param.u64 	%rd5, [_Z14tiledMatrixMulPKfS0_Pfiii_param_2];
	ld.param.u32 	%r24, [_Z14tiledMatrixMulPKfS0_Pfiii_param_3];
	ld.param.u32 	%r25, [_Z14tiledMatrixMulPKfS0_Pfiii_param_4];
	ld.param.u32 	%r26, [_Z14tiledMatrixMulPKfS0_Pfiii_param_5];
	mov.u32 	%r27, %ctaid.y;
	shl.b32 	%r28, %r27, 4;
	mov.u32 	%r40, %tid.y;
	add.s32 	%r2, %r28, %r40;
	mov.u32 	%r29, %ctaid.x;
	shl.b32 	%r3, %r29, 4;
	mov.u32 	%r38, %tid.x;
	add.s32 	%r5, %r3, %r38;
	setp.lt.s32 	%p1, %r25, 1;
	mov.f32 	%f62, 0f00000000;
	@%p1 bra 	$L__BB0_7;
	add.s32 	%r30, %r25, 15;
	shr.u32 	%r31, %r30, 4;
	shl.b32 	%r32, %r40, 6;
	mov.u32 	%r33, _ZZ14tiledMatrixMulPKfS0_PfiiiE5tileA;
	add.s32 	%r6, %r33, %r32;
	shl.b32 	%r34, %r38, 2;
	add.s32 	%r7, %r6, %r34;
	mov.u32 	%r35, _ZZ14tiledMatrixMulPKfS0_PfiiiE5tileB;
	add.s32 	%r9, %r35, %r34;
	add.s32 	%r8, %r9, %r32;
	neg.s32 	%r42, %r31;
	mad.lo.s32 	%r36, %r40, %r26, %r38;
	add.s32 	%r41, %r36, %r3;
	shl.b32 	%r12, %r26, 4;
	mad.lo.s32 	%r39, %r25, %r2, %r38;
	cvta.to.global.u64 	%rd1, %rd3;
	cvta.to.global.u64 	%rd2, %rd4;
	mov.f32 	%f62, 0f00000000;
$L__BB0_2:
	setp.ge.s32 	%p2, %r2, %r24;
	setp.ge.u32 	%p3, %r38, %r25;
	mov.f32 	%f60, 0f00000000;
	or.pred  	%p4, %p2, %p3;
	@%p4 bra 	$L__BB0_4;
	mul.wide.u32 	%rd6, %r39, 4;
	add.s64 	%rd7, %rd1, %rd6;
	ld.global.f32 	%f60, [%rd7];
$L__BB0_4:
	setp.ge.s32 	%p5, %r5, %r26;
	st.shared.f32 	[%r7], %f60;
	setp.ge.u32 	%p6, %r40, %r25;
	mov.f32 	%f61, 0f00000000;
	or.pred  	%p7, %p5, %p6;
	@%p7 bra 	$L__BB0_6;
	mul.wide.u32 	%rd8, %r41, 4;
	add.s64 	%rd9, %rd2, %rd8;
	ld.global.f32 	%f61, [%rd9];
$L__BB0_6:
	st.shared.f32 	[%r8], %f61;
	bar.sync 	0;
	ld.shared.f32 	%f12, [%r6];
	ld.shared.f32 	%f13, [%r9];
	fma.rn.f32 	%f14, %f12, %f13, %f62;
	ld.shared.f32 	%f15, [%r6+4];
	ld.shared.f32 	%f16, [%r9+64];
	fma.rn.f32 	%f17, %f15, %f16, %f14;
	ld.shared.f32 	%f18, [%r6+8];
	ld.shared.f32 	%f19, [%r9+128];
	fma.rn.f32 	%f20, %f18, %f19, %f17;
	ld.shared.f32 	%f21, [%r6+12];
	ld.shared.f32 	%f22, [%r9+192];
	fma.rn.f32 	%f23, %f21, %f22, %f20;
	ld.shared.f32 	%f24, [%r6+16];
	ld.shared.f32 	%f25, [%r9+256];
	fma.rn.f32 	%f26, %f24, %f25, %f23;
	ld.shared.f32 	%f27, [%r6+20];
	ld.shared.f32 	%f28, [%r9+320];
	fma.rn.f32 	%f29, %f27, %f28, %f26;
	ld.shared.f32 	%f30, [%r6+24];
	ld.shared.f32 	%f31, [%r9+384];
	fma.rn.f32 	%f32, %f30, %f31, %f29;
	ld.shared.f32 	%f33, [%r6+28];
	ld.shared.f32 	%f34, [%r9+448];
	fma.rn.f32 	%f35, %f33, %f34, %f32;
	ld.shared.f32 	%f36, [%r6+32];
	ld.shared.f32 	%f37, [%r9+512];
	fma.rn.f32 	%f38, %f36, %f37, %f35;
	ld.shared.f32 	%f39, [%r6+36];
	ld.shared.f32 	%f40, [%r9+576];
	fma.rn.f32 	%f41, %f39, %f40, %f38;
	ld.shared.f32 	%f42, [%r6+40];
	ld.shared.f32 	%f43, [%r9+640];
	fma.rn.f32 	%f44, %f42, %f43, %f41;
	ld.shared.f32 	%f45, [%r6+44];
	ld.shared.f32 	%f46, [%r9+704];
	fma.rn.f32 	%f47, %f45, %f46, %f44;
	ld.shared.f32 	%f48, [%r6+48];
	ld.shared.f32 	%f49, [%r9+768];
	fma.rn.f32 	%f50, %f48, %f49, %f47;
	ld.shared.f32 	%f51, [%r6+52];
	ld.shared.f32 	%f52, [%r9+832];
	fma.rn.f32 	%f53, %f51, %f52, %f50;
	ld.shared.f32 	%f54, [%r6+56];
	ld.shared.f32 	%f55, [%r9+896];
	fma.rn.f32 	%f56, %f54, %f55, %f53;
	ld.shared.f32 	%f57, [%r6+60];
	ld.shared.f32 	%f58, [%r9+960];
	fma.rn.f32 	%f62, %f57, %f58, %f56;
	bar.sync 	0;
	add.s32 	%r42, %r42, 1;
	setp.ne.s32 	%p8, %r42, 0;
	add.s32 	%r41, %r41, %r12;
	add.s32 	%r40, %r40, 16;
	add.s32 	%r39, %r39, 16;
	add.s32 	%r38, %r38, 16;
	@%p8 bra 	$L__BB0_2;
$L__BB0_7:
	setp.ge.s32 	%p9, %r2, %r24;
	setp.ge.s32 	%p10, %r5, %r26;
	or.pred  	%p11, %p9, %p10;
	@%p11 bra 	$L__BB0_9;
	mad.lo.s32 	%r37, %r26, %r2, %r5;
	cvta.to.global.u64 	%rd10, %rd5;
	mul.wide.s32 	%rd11, %r37, 4;
	add.s64 	%rd12, %rd10, %rd11;
	st.global.f32 	[%rd12], %f62;
$L__BB0_9:
	ret;

}
	// .globl	_Z18optimizedMatrixMulPKfS0_Pfiii
.visible .entry _Z18optimizedMatrixMulPKfS0_Pfiii(
	.param .u64 .ptr .align 1 _Z18optimizedMatrixMulPKfS0_Pfiii_param_0,
	.param .u64 .ptr .align 1 _Z18optimizedMatrixMulPKfS0_Pfiii_param_1,
	.param .u64 .ptr .align 1 _Z18optimizedMatrixMulPKfS0_Pfiii_param_2,
	.param .u32 _Z18optimizedMatrixMulPKfS0_Pfiii_param_3,
	.param .u32 _Z18optimizedMatrixMulPKfS0_Pfiii_param_4,
	.param .u32 _Z18optimizedMatrixMulPKfS0_Pfiii_param_5
)
{
	.reg .pred 	%p<12>;
	.reg .b32 	%r<43>;
	.reg .b32 	%f<63>;
	.reg .b64 	%rd<13>;
	// demoted variable
	.shared .align 4 .b8 _ZZ18optimizedMatrixMulPKfS0_PfiiiE5tileA[1088];
	// demoted variable
	.shared .align 4 .b8 _ZZ18optimizedMatrixMulPKfS0_PfiiiE5tileB[1088];
	ld.param.u64 	%rd3, [_Z18optimizedMatrixMulPKfS0_Pfiii_param_0];
	ld.param.u64 	%rd4, [_Z18optimizedMatrixMulPKfS0_Pfiii_param_1];
	ld.param.u64 	%rd5, [_Z18optimizedMatrixMulPKfS0_Pfiii_param_2];
	ld.param.u32 	%r24, [_Z18optimizedMatrixMulPKfS0_Pfiii_param_3];
	ld.param.u32 	%r25, [_Z18optimizedMatrixMulPKfS0_Pfiii_param_4];
	ld.param.u32 	%r26, [_Z18optimizedMatrixMulPKfS0_Pfiii_param_5];
	mov.u32 	%r27, %ctaid.y;
	shl.b32 	%r28, %r27, 4;
	mov.u32 	%r40, %tid.y;
	add.s32 	%r2, %r28, %r40;
	mov.u32 	%r29, %ctaid.x;
	shl.b32 	%r3, %r29, 4;
	mov.u32 	%r38, %tid.x;
	add.s32 	%r5, %r3, %r38;
	setp.lt.s32 	%p1, %r25, 1;
	mov.f32 	%f62, 0f00000000;
	@%p1 bra 	$L__BB1_7;
	add.s32 	%r30, %r25, 15;
	shr.u32 	%r31, %r30, 4;
	mul.lo.s32 	%r32, %r40, 68;
	mov.u32 	%r33, _ZZ18optimizedMatrixMulPKfS0_PfiiiE5tileA;
	add.s32 	%r6, %r33, %r32;
	shl.b32 	%r34, %r38, 2;
	add.s32 	%r7, %r6, %r34;
	mov.u32 	%r35, _ZZ18optimizedMatrixMulPKfS0_PfiiiE5tileB;
	add.s32 	%r9, %r35, %r34;
	add.s32 	%r8, %r9, %r32;
	neg.s32 	%r42, %r31;
	mad.lo.s32 	%r36, %r40, %r26, %r38;
	add.s32 	%r41, %r36, %r3;
	shl.b32 	%r12, %r26, 4;
	mad.lo.s32 	%r39, %r25, %r2, %r38;
	cvta.to.global.u64 	%rd1, %rd3;
	cvta.to.global.u64 	%rd2, %rd4;
	mov.f32 	%f62, 0f00000000;
$L__BB1_2:
	setp.ge.s32 	%p2, %r2, %r24;
	setp.ge.u32 	%p3, %r38, %r25;
	mov.f32 	%f60, 0f00000000;
	or.pred  	%p4, %p2, %p3;
	@%p4 bra 	$L__BB1_4;
	mul.wide.u32 	%rd6, %r39, 4;
	add.s64 	%rd7, %rd1, %rd6;
	ld.global.f32 	%f60, [%rd7];
$L__BB1_4:
	setp.ge.s32 	%p5, %r5, %r26;
	st.shared.f32 	[%r7], %f60;
	setp.ge.u32 	%p6, %r40, %r25;
	mov.f32 	%f61, 0f00000000;
	or.pred  	%p7, %p5, %p6;
	@%p7 bra 	$L__BB1_6;
	mul.wide.u32 	%rd8, %r41, 4;
	add.s64 	%rd9, %rd2, %rd8;
	ld.global.f32 	%f61, [%rd9];
$L__BB1_6:
	st.shared.f32 	[%r8], %f61;
	bar.sync 	0;
	ld.shared.f32 	%f12, [%r6];
	ld.shared.f32 	%f13, [%r9];
	fma.rn.f32 	%f14, %f12, %f13, %f62;
	ld.shared.f32 	%f15, [%r6+4];
	ld.shared.f32 	%f16, [%r9+68];
	fma.rn.f32 	%f17, %f15, %f16, %f14;
	ld.shared.f32 	%f18, [%r6+8];
	ld.shared.f32 	%f19, [%r9+136];
	fma.rn.f32 	%f20, %f18, %f19, %f17;
	ld.shared.f32 	%f21, [%r6+12];
	ld.shared.f32 	%f22, [%r9+204];
	fma.rn.f32 	%f23, %f21, %f22, %f20;
	ld.shared.f32 	%f24, [%r6+16];
	ld.shared.f32 	%f25, [%r9+272];
	fma.rn.f32 	%f26, %f24, %f25, %f23;
	ld.shared.f32 	%f27, [%r6+20];
	ld.shared.f32 	%f28, [%r9+340];
	fma.rn.f32 	%f29, %f27, %f28, %f26;
	ld.shared.f32 	%f30, [%r6+24];
	ld.shared.f32 	%f31, [%r9+408];
	fma.rn.f32 	%f32, %f30, %f31, %f29;
	ld.shared.f32 	%f33, [%r6+28];
	ld.shared.f32 	%f34, [%r9+476];
	fma.rn.f32 	%f35, %f33, %f34, %f32;
	ld.shared.f32 	%f36, [%r6+32];
	ld.shared.f32 	%f37, [%r9+544];
	fma.rn.f32 	%f38, %f36, %f37, %f35;
	ld.shared.f32 	%f39, [%r6+36];
	ld.shared.f32 	%f40, [%r9+612];
	fma.rn.f32 	%f41, %f39, %f40, %f38;
	ld.shared.f32 	%f42, [%r6+40];
	ld.shared.f32 	%f43, [%r9+680];
	fma.rn.f32 	%f44, %f42, %f43, %f41;
	ld.shared.f32 	%f45, [%r6+44];
	ld.shared.f32 	%f46, [%r9+748];
	fma.rn.f32 	%f47, %f45, %f46, %f44;
	ld.shared.f32 	%f48, [%r6+48];
	ld.shared.f32 	%f49, [%r9+816];
	fma.rn.f32 	%f50, %f48, %f49, %f47;
	ld.shared.f32 	%f51, [%r6+52];
	ld.shared.f32 	%f52, [%r9+884];
	fma.rn.f32 	%f53, %f51, %f52, %f50;
	ld.shared.f32 	%f54, [%r6+56];
	ld.shared.f32 	%f55, [%r9+952];
	fma.rn.f32 	%f56, %f54, %f55, %f53;
	ld.shared.f32 	%f57, [%r6+60];
	ld.shared.f32 	%f58, [%r9+1020];
	fma.rn.f32 	%f62, %f57, %f58, %f56;
	bar.sync 	0;
	add.s32 	%r42, %r42, 1;
	setp.ne.s32 	%p8, %r42, 0;
	add.s32 	%r41, %r41, %r12;
	add.s32 	%r40, %r40, 16;
	add.s32 	%r39, %r39, 16;
	add.s32 	%r38, %r38, 16;
	@%p8 bra 	$L__BB1_2;
$L__BB1_7:
	setp.ge.s32 	%p9, %r2, %r24;
	setp.ge.s32 	%p10, %r5, %r26;
	or.pred  	%p11, %p9, %p10;
	@%p11 bra 	$L__BB1_9;
	mad.lo.s32 	%r37, %r26, %r2, %r5;
	cvta.to.global.u64 	%rd10, %rd5;
	mul.wide.s32 	%rd11, %r37, 4;
	add.s64 	%rd12, %rd10, %rd11;
	st.global.f32 	[%rd12], %f62;
$L__BB1_9:
	ret;

}


// ===== COMPILED SASS (sm_100) =====

	.target	sm_100

	.elftype	@"ET_EXEC"


//--------------------- .note.nv.tkinfo           --------------------------
	.section	.note.nv.tkinfo,"",@"SHT_NOTE"
	.sectionflags	@"SHF_NOTE_NV_TKINFO"
	.tkinfo
        /*0018*/ 	.word	0x00000002
        /*0030*/ 	.string	""
        /*0030*/ 	.string	"ptxas"
        /*0030*/ 	.string	"Cuda compilation tools, release 13.0, V13.0.88"
        /*0030*/ 	.string	"Build cuda_13.0.r13.0/compiler.36424714_0"
        /*0030*/ 	.string	"-arch sm_100 -m 64 "



//--------------------- .note.nv.cuinfo           --------------------------
	.section	.note.nv.cuinfo,"",@"SHT_NOTE"
	.sectionflags	@"SHF_NOTE_NV_CUINFO"
        /*0018*/ 	.short	0x0002
        /*001a*/ 	.short	0x0064
        /*001c*/ 	.short	0x0082
	.zero		2


//--------------------- .nv.info                  --------------------------
	.section	.nv.info,"",@"SHT_CUDA_INFO"
	.align	4


	//----- nvinfo : EIATTR_REGCOUNT
	.align		4
        /*0000*/ 	.byte	0x04, 0x2f
        /*0002*/ 	.short	(.L_1 - .L_0)
	.align		4
.L_0:
        /*0004*/ 	.word	index@(_Z14tiledMatrixMulPKfS0_Pfiii)
        /*0008*/ 	.word	0x00000020


	//----- nvinfo : EIATTR_FRAME_SIZE
	.align		4
.L_1:
        /*000c*/ 	.byte	0x04, 0x11
        /*000e*/ 	.short	(.L_3 - .L_2)
	.align		4
.L_2:
        /*0010*/ 	.word	index@(_Z14tiledMatrixMulPKfS0_Pfiii)
        /*0014*/ 	.word	0x00000000


	//----- nvinfo : EIATTR_REGCOUNT
	.align		4
.L_3:
        /*0018*/ 	.byte	0x04, 0x2f
        /*001a*/ 	.short	(.L_5 - .L_4)
	.align		4
.L_4:
        /*001c*/ 	.word	index@(_Z18optimizedMatrixMulPKfS0_Pfiii)
        /*0020*/ 	.word	0x00000020


	//----- nvinfo : EIATTR_FRAME_SIZE
	.align		4
.L_5:
        /*0024*/ 	.byte	0x04, 0x11
        /*0026*/ 	.short	(.L_7 - .L_6)
	.align		4
.L_6:
        /*0028*/ 	.word	index@(_Z18optimizedMatrixMulPKfS0_Pfiii)
        /*002c*/ 	.word	0x00000000


	//----- nvinfo : EIATTR_MIN_STACK_SIZE
	.align		4
.L_7:
        /*0030*/ 	.byte	0x04, 0x12
        /*0032*/ 	.short	(.L_9 - .L_8)
	.align		4
.L_8:
        /*0034*/ 	.word	index@(_Z18optimizedMatrixMulPKfS0_Pfiii)
        /*0038*/ 	.word	0x00000000


	//----- nvinfo : EIATTR_MIN_STACK_SIZE
	.align		4
.L_9:
        /*003c*/ 	.byte	0x04, 0x12
        /*003e*/ 	.short	(.L_11 - .L_10)
	.align		4
.L_10:
        /*0040*/ 	.word	index@(_Z14tiledMatrixMulPKfS0_Pfiii)
        /*0044*/ 	.word	0x00000000
.L_11:


//--------------------- .nv.compat                --------------------------
	.section	.nv.compat,"",@"SHT_CUDA_COMPAT_INFO"
	.align	4
        /*0000*/ 	.byte	0x02, 0x09, 0x00, 0x00, 0x02, 0x02, 0x01, 0x00, 0x02, 0x05, 0x05, 0x00, 0x03, 0x07, 0x01, 0x01
        /*0010*/ 	.byte	0x02, 0x03, 0x00, 0x00, 0x02, 0x06, 0x01, 0x00, 0x04, 0x0b, 0x08, 0x00, 0x09, 0x00, 0x00, 0x00
        /*0020*/ 	.byte	0x00, 0x00, 0x00, 0x00


//--------------------- .nv.info._Z18optimizedMatrixMulPKfS0_Pfiii --------------------------
	.section	.nv.info._Z18optimizedMatrixMulPKfS0_Pfiii,"",@"SHT_CUDA_INFO"
	.sectionflags	@""
	.align	4


	//----- nvinfo : EIATTR_CUDA_API_VERSION
	.align		4
        /*0000*/ 	.byte	0x04, 0x37
        /*0002*/ 	.short	(.L_13 - .L_12)
.L_12:
        /*0004*/ 	.word	0x00000082


	//----- nvinfo : EIATTR_KPARAM_INFO
	.align		4
.L_13:
        /*0008*/ 	.byte	0x04, 0x17
        /*000a*/ 	.short	(.L_15 - .L_14)
.L_14:
        /*000c*/ 	.word	0x00000000
        /*0010*/ 	.short	0x0005
        /*0012*/ 	.short	0x0020
        /*0014*/ 	.byte	0x00, 0xf0, 0x11, 0x00


	//----- nvinfo : EIATTR_KPARAM_INFO
	.align		4
.L_15:
        /*0018*/ 	.byte	0x04, 0x17
        /*001a*/ 	.short	(.L_17 - .L_16)
.L_16:
        /*001c*/ 	.word	0x00000000
        /*0020*/ 	.short	0x0004
        /*0022*/ 	.short	0x001c
        /*0024*/ 	.byte	0x00, 0xf0, 0x11, 0x00


	//----- nvinfo : EIATTR_KPARAM_INFO
	.align		4
.L_17:
        /*0028*/ 	.byte	0x04, 0x17
        /*002a*/ 	.short	(.L_19 - .L_18)
.L_18:
        /*002c*/ 	.word	0x00000000
        /*0030*/ 	.short	0x0003
        /*0032*/ 	.short	0x0018
        /*0034*/ 	.byte	0x00, 0xf0, 0x11, 0x00


	//----- nvinfo : EIATTR_KPARAM_INFO
	.align		4
.L_19:
        /*0038*/ 	.byte	0x04, 0x17
        /*003a*/ 	.short	(.L_21 - .L_20)
.L_20:
        /*003c*/ 	.word	0x00000000
        /*0040*/ 	.short	0x0002
        /*0042*/ 	.short	0x0010
        /*0044*/ 	.byte	0x00, 0xf5, 0x21, 0x00


	//----- nvinfo : EIATTR_KPARAM_INFO
	.align		4
.L_21:
        /*0048*/ 	.byte	0x04, 0x17
        /*004a*/ 	.short	(.L_23 - .L_22)
.L_22:
        /*004c*/ 	.word	0x00000000
        /*0050*/ 	.short	0x0001
        /*0052*/ 	.short	0x0008
        /*0054*/ 	.byte	0x00, 0xf5, 0x21, 0x00


	//----- nvinfo : EIATTR_KPARAM_INFO
	.align		4
.L_23:
        /*0058*/ 	.byte	0x04, 0x17
        /*005a*/ 	.short	(.L_25 - .L_24)
.L_24:
        /*005c*/ 	.word	0x00000000
        /*0060*/ 	.short	0x0000
        /*0062*/ 	.short	0x0000
        /*0064*/ 	.byte	0x00, 0xf5, 0x21, 0x00


	//----- nvinfo : EIATTR_SPARSE_MMA_MASK
	.align		4
.L_25:
        /*0068*/ 	.byte	0x03, 0x50
        /*006a*/ 	.short	0x0000


	//----- nvinfo : EIATTR_MAXREG_COUNT
	.align		4
        /*006c*/ 	.byte	0x03, 0x1b
        /*006e*/ 	.short	0x00ff


	//----- nvinfo : EIATTR_NUM_BARRIERS
	.align		4
        /*0070*/ 	.byte	0x02, 0x4c
        /*0072*/ 	.byte	0x01
	.zero		1


	//----- nvinfo : EIATTR_MERCURY_ISA_VERSION
	.align		4
        /*0074*/ 	.byte	0x03, 0x5f
        /*0076*/ 	.short	0x0101


	//----- nvinfo : EIATTR_VRC_CTA_INIT_COUNT
	.align		4
        /*0078*/ 	.byte	0x02, 0x4a
	.zero		1
	.zero		1


	//----- nvinfo : EIATTR_EXIT_INSTR_OFFSETS
	.align		4
        /*007c*/ 	.byte	0x04, 0x1c
        /*007e*/ 	.short	(.L_27 - .L_26)


	//   ....[0]....
.L_26:
        /*0080*/ 	.word	0x000006a0


	//   ....[1]....
        /*0084*/ 	.word	0x000006f0


	//----- nvinfo : EIATTR_CBANK_PARAM_SIZE
	.align		4
.L_27:
        /*0088*/ 	.byte	0x03, 0x19
        /*008a*/ 	.short	0x0024


	//----- nvinfo : EIATTR_PARAM_CBANK
	.align		4
        /*008c*/ 	.byte	0x04, 0x0a
        /*008e*/ 	.short	(.L_29 - .L_28)
	.align		4
.L_28:
        /*0090*/ 	.word	index@(.nv.constant0._Z18optimizedMatrixMulPKfS0_Pfiii)
        /*0094*/ 	.short	0x0380
        /*0096*/ 	.short	0x0024


	//----- nvinfo : EIATTR_SW_WAR
	.align		4
.L_29:
        /*0098*/ 	.byte	0x04, 0x36
        /*009a*/ 	.short	(.L_31 - .L_30)
.L_30:
        /*009c*/ 	.word	0x00000008
.L_31:


//--------------------- .nv.info._Z14tiledMatrixMulPKfS0_Pfiii --------------------------
	.section	.nv.info._Z14tiledMatrixMulPKfS0_Pfiii,"",@"SHT_CUDA_INFO"
	.sectionflags	@""
	.align	4


	//----- nvinfo : EIATTR_CUDA_API_VERSION
	.align		4
        /*0000*/ 	.byte	0x04, 0x37
        /*0002*/ 	.short	(.L_33 - .L_32)
.L_32:
        /*0004*/ 	.word	0x00000082


	//----- nvinfo : EIATTR_KPARAM_INFO
	.align		4
.L_33:
        /*0008*/ 	.byte	0x04, 0x17
        /*000a*/ 	.short	(.L_35 - .L_34)
.L_34:
        /*000c*/ 	.word	0x00000000
        /*0010*/ 	.short	0x0005
        /*0012*/ 	.short	0x0020
        /*0014*/ 	.byte	0x00, 0xf0, 0x11, 0x00


	//----- nvinfo : EIATTR_KPARAM_INFO
	.align		4
.L_35:
        /*0018*/ 	.byte	0x04, 0x17
        /*001a*/ 	.short	(.L_37 - .L_36)
.L_36:
        /*001c*/ 	.word	0x00000000
        /*0020*/ 	.short	0x0004
        /*0022*/ 	.short	0x001c
        /*0024*/ 	.byte	0x00, 0xf0, 0x11, 0x00


	//----- nvinfo : EIATTR_KPARAM_INFO
	.align		4
.L_37:
        /*0028*/ 	.byte	0x04, 0x17
        /*002a*/ 	.short	(.L_39 - .L_38)
.L_38:
        /*002c*/ 	.word	0x00000000
        /*0030*/ 	.short	0x0003
        /*0032*/ 	.short	0x0018
        /*0034*/ 	.byte	0x00, 0xf0, 0x11, 0x00


	//----- nvinfo : EIATTR_KPARAM_INFO
	.align		4
.L_39:
        /*0038*/ 	.byte	0x04, 0x17
        /*003a*/ 	.short	(.L_41 - .L_40)
.L_40:
        /*003c*/ 	.word	0x00000000
        /*0040*/ 	.short	0x0002
        /*0042*/ 	.short	0x0010
        /*0044*/ 	.byte	0x00, 0xf5, 0x21, 0x00


	//----- nvinfo : EIATTR_KPARAM_INFO
	.align		4
.L_41:
        /*0048*/ 	.byte	0x04, 0x17
        /*004a*/ 	.short	(.L_43 - .L_42)
.L_42:
        /*004c*/ 	.word	0x00000000
        /*0050*/ 	.short	0x0001
        /*0052*/ 	.short	0x0008
        /*0054*/ 	.byte	0x00, 0xf5, 0x21, 0x00


	//----- nvinfo : EIATTR_KPARAM_INFO
	.align		4
.L_43:
        /*0058*/ 	.byte	0x04, 0x17
        /*005a*/ 	.short	(.L_45 - .L_44)
.L_44:
        /*005c*/ 	.word	0x00000000
        /*0060*/ 	.short	0x0000
        /*0062*/ 	.short	0x0000
        /*0064*/ 	.byte	0x00, 0xf5, 0x21, 0x00


	//----- nvinfo : EIATTR_SPARSE_MMA_MASK
	.align		4
.L_45:
        /*0068*/ 	.byte	0x03, 0x50
        /*006a*/ 	.short	0x0000


	//----- nvinfo : EIATTR_MAXREG_COUNT
	.align		4
        /*006c*/ 	.byte	0x03, 0x1b
        /*006e*/ 	.short	0x00ff


	//----- nvinfo : EIATTR_NUM_BARRIERS
	.align		4
        /*0070*/ 	.byte	0x02, 0x4c
        /*0072*/ 	.byte	0x01
	.zero		1


	//----- nvinfo : EIATTR_MERCURY_ISA_VERSION
	.align		4
        /*0074*/ 	.byte	0x03, 0x5f
        /*0076*/ 	.short	0x0101


	//----- nvinfo : EIATTR_VRC_CTA_INIT_COUNT
	.align		4
        /*0078*/ 	.byte	0x02, 0x4a
	.zero		1
	.zero		1


	//----- nvinfo : EIATTR_EXIT_INSTR_OFFSETS
	.align		4
        /*007c*/ 	.byte	0x04, 0x1c
        /*007e*/ 	.short	(.L_47 - .L_46)


	//   ....[0]....
.L_46:
        /*0080*/ 	.word	0x000005e0


	//   ....[1]....
        /*0084*/ 	.word	0x00000630


	//----- nvinfo : EIATTR_CBANK_PARAM_SIZE
	.align		4
.L_47:
        /*0088*/ 	.byte	0x03, 0x19
        /*008a*/ 	.short	0x0024


	//----- nvinfo : EIATTR_PARAM_CBANK
	.align		4
        /*008c*/ 	.byte	0x04, 0x0a
        /*008e*/ 	.short	(.L_49 - .L_48)
	.align		4
.L_48:
        /*0090*/ 	.word	index@(.nv.constant0._Z14tiledMatrixMulPKfS0_Pfiii)
        /*0094*/ 	.short	0x0380
        /*0096*/ 	.short	0x0024


	//----- nvinfo : EIATTR_SW_WAR
	.align		4
.L_49:
        /*0098*/ 	.byte	0x04, 0x36
        /*009a*/ 	.short	(.L_51 - .L_50)
.L_50:
        /*009c*/ 	.word	0x00000008
.L_51:


//--------------------- .nv.callgraph             --------------------------
	.section	.nv.callgraph,"",@"SHT_CUDA_CALLGRAPH"
	.align	4
	.sectionentsize	8
	.align		4
        /*0000*/ 	.word	0x00000000
	.align		4
        /*0004*/ 	.word	0xffffffff
	.align		4
        /*0008*/ 	.word	0x00000000
	.align		4
        /*000c*/ 	.word	0xfffffffe
	.align		4
        /*0010*/ 	.word	0x00000000
	.align		4
        /*0014*/ 	.word	0xfffffffd
	.align		4
        /*0018*/ 	.word	0x00000000
	.align		4
        /*001c*/ 	.word	0xfffffffc


//--------------------- .text._Z18optimizedMatrixMulPKfS0_Pfiii --------------------------
	.section	.text._Z18optimizedMatrixMulPKfS0_Pfiii,"ax",@progbits
	.align	128
        .global         _Z18optimizedMatrixMulPKfS0_Pfiii
        .type           _Z18optimizedMatrixMulPKfS0_Pfiii,@function
        .size           _Z18optimizedMatrixMulPKfS0_Pfiii,(.L_x_6 - _Z18optimizedMatrixMulPKfS0_Pfiii)
        .other          _Z18optimizedMatrixMulPKfS0_Pfiii,@"STO_CUDA_ENTRY STV_DEFAULT"
_Z18optimizedMatrixMulPKfS0_Pfiii:
.text._Z18optimizedMatrixMulPKfS0_Pfiii:
[----:B------:R-:W-:Y:S01]  /*0000*/  LDC R1, c[0x0][0x37c] ;  /* 0x0000df00ff017b82 */ /* 0x000fe20000000800 */
[----:B------:R-:W0:Y:S01]  /*0010*/  S2R R0, SR_CTAID.Y ;  /* 0x0000000000007919 */ /* 0x000e220000002600 */
[----:B------:R-:W1:Y:S01]  /*0020*/  LDCU UR5, c[0x0][0x39c] ;  /* 0x00007380ff0577ac */ /* 0x000e620008000800 */
[----:B------:R-:W-:Y:S01]  /*0030*/  HFMA2 R16, -RZ, RZ, 0, 0 ;  /* 0x00000000ff107431 */ /* 0x000fe200000001ff */
[----:B------:R-:W0:Y:S01]  /*0040*/  S2R R2, SR_TID.Y ;  /* 0x0000000000027919 */ /* 0x000e220000002200 */
[----:B------:R-:W2:Y:S01]  /*0050*/  LDCU UR9, c[0x0][0x3a0] ;  /* 0x00007400ff0977ac */ /* 0x000ea20008000800 */
[----:B------:R-:W3:Y:S01]  /*0060*/  S2R R10, SR_CTAID.X ;  /* 0x00000000000a7919 */ /* 0x000ee20000002500 */
[----:B------:R-:W4:Y:S01]  /*0070*/  LDCU.64 UR6, c[0x0][0x358] ;  /* 0x00006b00ff0677ac */ /* 0x000f220008000a00 */
[----:B------:R-:W3:Y:S01]  /*0080*/  S2R R5, SR_TID.X ;  /* 0x0000000000057919 */ /* 0x000ee20000002100 */
[----:B-1----:R-:W-:Y:S01]  /*0090*/  UISETP.GE.AND UP0, UPT, UR5, 0x1, UPT ;  /* 0x000000010500788c */ /* 0x002fe2000bf06270 */
[----:B0-----:R-:W-:-:S02]  /*00a0*/  LEA R0, R0, R2, 0x4 ;  /* 0x0000000200007211 */ /* 0x001fc400078e20ff */
[----:B---3--:R-:W-:-:S06]  /*00b0*/  LEA R3, R10, R5, 0x4 ;  /* 0x000000050a037211 */ /* 0x008fcc00078e20ff */
[----:B--2-4-:R-:W-:Y:S05]  /*00c0*/  BRA.U !UP0, `(.L_x_0) ;  /* 0x0000000508687547 */ /* 0x014fea000b800000 */
[----:B------:R-:W0:Y:S01]  /*00d0*/  S2R R9, SR_CgaCtaId ;  /* 0x0000000000097919 */ /* 0x000e220000008800 */
[----:B------:R-:W1:Y:S01]  /*00e0*/  LDCU UR8, c[0x0][0x3a0] ;  /* 0x00007400ff0877ac */ /* 0x000e620008000800 */
[----:B------:R-:W2:Y:S01]  /*00f0*/  LDC R4, c[0x0][0x3a0] ;  /* 0x0000e800ff047b82 */ /* 0x000ea20000000800 */
[----:B------:R-:W-:Y:S01]  /*0100*/  MOV R6, 0x400 ;  /* 0x0000040000067802 */ /* 0x000fe20000000f00 */
[----:B------:R-:W-:Y:S01]  /*0110*/  UIADD3 UR4, UPT, UPT, UR5, 0xf, URZ ;  /* 0x0000000f05047890 */ /* 0x000fe2000fffe0ff */
[----:B------:R-:W-:Y:S01]  /*0120*/  MOV R16, RZ ;  /* 0x000000ff00107202 */ /* 0x000fe20000000f00 */
[----:B------:R-:W3:Y:S01]  /*0130*/  LDCU.64 UR10, c[0x0][0x398] ;  /* 0x00007300ff0a77ac */ /* 0x000ee20008000a00 */
[----:B------:R-:W-:Y:S01]  /*0140*/  IADD3 R8, PT, PT, R6, 0x440, RZ ;  /* 0x0000044006087810 */ /* 0x000fe20007ffe0ff */
[----:B------:R-:W-:-:S04]  /*0150*/  USHF.R.U32.HI UR4, URZ, 0x4, UR4 ;  /* 0x00000004ff047899 */ /* 0x000fc80008011604 */
[----:B------:R-:W-:Y:S01]  /*0160*/  UIADD3 UR4, UPT, UPT, -UR4, URZ, URZ ;  /* 0x000000ff04047290 */ /* 0x000fe2000fffe1ff */
[C---:B0-----:R-:W-:Y:S02]  /*0170*/  LEA R7, R9.reuse, R6, 0x18 ;  /* 0x0000000609077211 */ /* 0x041fe400078ec0ff */
[----:B------:R-:W-:Y:S01]  /*0180*/  LEA R8, R9, R8, 0x18 ;  /* 0x0000000809087211 */ /* 0x000fe200078ec0ff */
[C---:B-1----:R-:W-:Y:S02]  /*0190*/  IMAD R9, R2.reuse, UR8, R5 ;  /* 0x0000000802097c24 */ /* 0x042fe4000f8e0205 */
[----:B------:R-:W-:Y:S01]  /*01a0*/  IMAD R6, R2, 0x44, R7 ;  /* 0x0000004402067824 */ /* 0x000fe200078e0207 */
[C---:B------:R-:W-:Y:S01]  /*01b0*/  LEA R7, R5.reuse, R8, 0x2 ;  /* 0x0000000805077211 */ /* 0x040fe200078e10ff */
[----:B------:R-:W-:Y:S01]  /*01c0*/  IMAD R8, R0, UR5, R5 ;  /* 0x0000000500087c24 */ /* 0x000fe2000f8e0205 */
[----:B------:R-:W-:Y:S02]  /*01d0*/  LEA R9, R10, R9, 0x4 ;  /* 0x000000090a097211 */ /* 0x000fe400078e20ff */
[----:B------:R-:W-:Y:S01]  /*01e0*/  LEA R10, R5, R6, 0x2 ;  /* 0x00000006050a7211 */ /* 0x000fe200078e10ff */
[----:B---3--:R-:W-:-:S07]  /*01f0*/  IMAD R11, R2, 0x44, R7 ;  /* 0x00000044020b7824 */ /* 0x008fce00078e0207 */
.L_x_1:
[----:B------:R-:W-:Y:S01]  /*0200*/  ISETP.GE.U32.AND P1, PT, R5, UR11, PT ;  /* 0x0000000b05007c0c */ /* 0x000fe2000bf26070 */
[----:B------:R-:W-:Y:S01]  /*0210*/  HFMA2 R18, -RZ, RZ, 0, 0 ;  /* 0x00000000ff127431 */ /* 0x000fe200000001ff */
[----:B------:R-:W-:Y:S02]  /*0220*/  ISETP.GE.U32.AND P0, PT, R2, UR11, PT ;  /* 0x0000000b02007c0c */ /* 0x000fe4000bf06070 */
[----:B------:R-:W-:Y:S02]  /*0230*/  ISETP.GE.OR P1, PT, R0, UR10, P1 ;  /* 0x0000000a00007c0c */ /* 0x000fe40008f26670 */
[----:B--2---:R-:W-:Y:S02]  /*0240*/  ISETP.GE.OR P0, PT, R3, R4, P0 ;  /* 0x000000040300720c */ /* 0x004fe40000706670 */
[----:B------:R-:W-:-:S09]  /*0250*/  MOV R17, RZ ;  /* 0x000000ff00117202 */ /* 0x000fd20000000f00 */
[----:B------:R-:W0:Y:S08]  /*0260*/  @!P1 LDC.64 R14, c[0x0][0x380] ;  /* 0x0000e000ff0e9b82 */ /* 0x000e300000000a00 */
[----:B------:R-:W1:Y:S01]  /*0270*/  @!P0 LDC.64 R12, c[0x0][0x388] ;  /* 0x0000e200ff0c8b82 */ /* 0x000e620000000a00 */
[----:B0-----:R-:W-:-:S05]  /*0280*/  @!P1 IMAD.WIDE.U32 R14, R8, 0x4, R14 ;  /* 0x00000004080e9825 */ /* 0x001fca00078e000e */
[----:B------:R-:W2:Y:S01]  /*0290*/  @!P1 LDG.E R17, desc[UR6][R14.64] ;  /* 0x000000060e119981 */ /* 0x000ea2000c1e1900 */
[----:B-1----:R-:W-:-:S05]  /*02a0*/  @!P0 IMAD.WIDE.U32 R12, R9, 0x4, R12 ;  /* 0x00000004090c8825 */ /* 0x002fca00078e000c */
[----:B------:R-:W3:Y:S01]  /*02b0*/  @!P0 LDG.E R18, desc[UR6][R12.64] ;  /* 0x000000060c128981 */ /* 0x000ee2000c1e1900 */
[----:B------:R-:W-:-:S04]  /*02c0*/  UIADD3 UR4, UPT, UPT, UR4, 0x1, URZ ;  /* 0x0000000104047890 */ /* 0x000fc8000fffe0ff */
[----:B------:R-:W-:Y:S01]  /*02d0*/  UISETP.NE.AND UP0, UPT, UR4, URZ, UPT ;  /* 0x000000ff0400728c */ /* 0x000fe2000bf05270 */
[----:B------:R-:W-:Y:S02]  /*02e0*/  IADD3 R2, PT, PT, R2, 0x10, RZ ;  /* 0x0000001002027810 */ /* 0x000fe40007ffe0ff */
[----:B------:R-:W-:Y:S02]  /*02f0*/  IADD3 R5, PT, PT, R5, 0x10, RZ ;  /* 0x0000001005057810 */ /* 0x000fe40007ffe0ff */
[----:B------:R-:W-:Y:S02]  /*0300*/  IADD3 R8, PT, PT, R8, 0x10, RZ ;  /* 0x0000001008087810 */ /* 0x000fe40007ffe0ff */
[----:B------:R-:W-:Y:S01]  /*0310*/  LEA R9, R4, R9, 0x4 ;  /* 0x0000000904097211 */ /* 0x000fe200078e20ff */
[----:B--2---:R-:W-:Y:S04]  /*0320*/  STS [R10], R17 ;  /* 0x000000110a007388 */ /* 0x004fe80000000800 */
[----:B---3--:R-:W-:Y:S01]  /*0330*/  STS [R11], R18 ;  /* 0x000000120b007388 */ /* 0x008fe20000000800 */
[----:B------:R-:W-:Y:S06]  /*0340*/  BAR.SYNC.DEFER_BLOCKING 0x0 ;  /* 0x0000000000007b1d */ /* 0x000fec0000010000 */
[----:B------:R-:W-:Y:S04]  /*0350*/  LDS R27, [R6] ;  /* 0x00000000061b7984 */ /* 0x000fe80000000800 */
[----:B------:R-:W0:Y:S04]  /*0360*/  LDS R26, [R7] ;  /* 0x00000000071a7984 */ /* 0x000e280000000800 */
[----:B------:R-:W-:Y:S04]  /*0370*/  LDS R29, [R6+0x4] ;  /* 0x00000400061d7984 */ /* 0x000fe80000000800 */
[----:B------:R-:W1:Y:S04]  /*0380*/  LDS R28, [R7+0x44] ;  /* 0x00004400071c7984 */ /* 0x000e680000000800 */
[----:B------:R-:W-:Y:S04]  /*0390*/  LDS R20, [R6+0x8] ;  /* 0x0000080006147984 */ /* 0x000fe80000000800 */
[----:B------:R-:W2:Y:S04]  /*03a0*/  LDS R21, [R7+0x88] ;  /* 0x0000880007157984 */ /* 0x000ea80000000800 */
[----:B------:R-:W-:Y:S04]  /*03b0*/  LDS R24, [R6+0xc] ;  /* 0x00000c0006187984 */ /* 0x000fe80000000800 */
[----:B------:R-:W3:Y:S04]  /*03c0*/  LDS R25, [R7+0xcc] ;  /* 0x0000cc0007197984 */ /* 0x000ee80000000800 */
[----:B------:R-:W-:Y:S04]  /*03d0*/  LDS R22, [R6+0x10] ;  /* 0x0000100006167984 */ /* 0x000fe80000000800 */
[----:B------:R-:W4:Y:S04]  /*03e0*/  LDS R23, [R7+0x110] ;  /* 0x0001100007177984 */ /* 0x000f280000000800 */
[----:B------:R-:W-:Y:S04]  /*03f0*/  LDS R18, [R6+0x14] ;  /* 0x0000140006127984 */ /* 0x000fe80000000800 */
[----:B------:R-:W5:Y:S04]  /*0400*/  LDS R19, [R7+0x154] ;  /* 0x0001540007137984 */ /* 0x000f680000000800 */
[----:B------:R-:W-:Y:S04]  /*0410*/  LDS R12, [R6+0x18] ;  /* 0x00001800060c7984 */ /* 0x000fe80000000800 */
[----:B------:R-:W5:Y:S04]  /*0420*/  LDS R13, [R7+0x198] ;  /* 0x00019800070d7984 */ /* 0x000f680000000800 */
[----:B------:R-:W-:Y:S04]  /*0430*/  LDS R14, [R6+0x1c] ;  /* 0x00001c00060e7984 */ /* 0x000fe80000000800 */
[----:B------:R-:W5:Y:S01]  /*0440*/  LDS R15, [R7+0x1dc] ;  /* 0x0001dc00070f7984 */ /* 0x000f620000000800 */
[----:B0-----:R-:W-:-:S03]  /*0450*/  FFMA R26, R27, R26, R16 ;  /* 0x0000001a1b1a7223 */ /* 0x001fc60000000010 */
[----:B------:R-:W-:Y:S04]  /*0460*/  LDS R16, [R6+0x20] ;  /* 0x0000200006107984 */ /* 0x000fe80000000800 */
[----:B------:R-:W0:Y:S01]  /*0470*/  LDS R17, [R7+0x220] ;  /* 0x0002200007117984 */ /* 0x000e220000000800 */
[----:B-1----:R-:W-:-:S04]  /*0480*/  FFMA R29, R29, R28, R26 ;  /* 0x0000001c1d1d7223 */ /* 0x002fc8000000001a */
[----:B--2---:R-:W-:Y:S02]  /*0490*/  FFMA R21, R20, R21, R29 ;  /* 0x0000001514157223 */ /* 0x004fe4000000001d */
[----:B------:R-:W-:Y:S02]  /*04a0*/  LDS R20, [R7+0x264] ;  /* 0x0002640007147984 */ /* 0x000fe40000000800 */
[----:B---3--:R-:W-:Y:S02]  /*04b0*/  FFMA R25, R24, R25, R21 ;  /* 0x0000001918197223 */ /* 0x008fe40000000015 */
[----:B------:R-:W1:Y:S02]  /*04c0*/  LDS R21, [R6+0x24] ;  /* 0x0000240006157984 */ /* 0x000e640000000800 */
[----:B----4-:R-:W-:Y:S02]  /*04d0*/  FFMA R25, R22, R23, R25 ;  /* 0x0000001716197223 */ /* 0x010fe40000000019 */
[----:B------:R-:W-:Y:S02]  /*04e0*/  LDS R22, [R6+0x28] ;  /* 0x0000280006167984 */ /* 0x000fe40000000800 */
[----:B-----5:R-:W-:-:S02]  /*04f0*/  FFMA R25, R18, R19, R25 ;  /* 0x0000001312197223 */ /* 0x020fc40000000019 */
[----:B------:R-:W2:Y:S04]  /*0500*/  LDS R23, [R7+0x2a8] ;  /* 0x0002a80007177984 */ /* 0x000ea80000000800 */
[----:B------:R-:W-:Y:S01]  /*0510*/  LDS R18, [R6+0x2c] ;  /* 0x00002c0006127984 */ /* 0x000fe20000000800 */
[----:B------:R-:W-:-:S03]  /*0520*/  FFMA R25, R12, R13, R25 ;  /* 0x0000000d0c197223 */ /* 0x000fc60000000019 */
[----:B------:R-:W3:Y:S04]  /*0530*/  LDS R19, [R7+0x2ec] ;  /* 0x0002ec0007137984 */ /* 0x000ee80000000800 */
[----:B------:R-:W-:Y:S01]  /*0540*/  LDS R12, [R6+0x30] ;  /* 0x00003000060c7984 */ /* 0x000fe20000000800 */
[----:B------:R-:W-:-:S03]  /*0550*/  FFMA R25, R14, R15, R25 ;  /* 0x0000000f0e197223 */ /* 0x000fc60000000019 */
[----:B------:R-:W4:Y:S04]  /*0560*/  LDS R13, [R7+0x330] ;  /* 0x00033000070d7984 */ /* 0x000f280000000800 */
[----:B------:R-:W-:Y:S01]  /*0570*/  LDS R14, [R6+0x34] ;  /* 0x00003400060e7984 */ /* 0x000fe20000000800 */
[----:B0-----:R-:W-:-:S03]  /*0580*/  FFMA R26, R16, R17, R25 ;  /* 0x00000011101a7223 */ /* 0x001fc60000000019 */
[----:B------:R-:W0:Y:S04]  /*0590*/  LDS R15, [R7+0x374] ;  /* 0x00037400070f7984 */ /* 0x000e280000000800 */
[----:B------:R-:W-:Y:S04]  /*05a0*/  LDS R24, [R6+0x38] ;  /* 0x0000380006187984 */ /* 0x000fe80000000800 */
[----:B------:R-:W5:Y:S04]  /*05b0*/  LDS R25, [R7+0x3b8] ;  /* 0x0003b80007197984 */ /* 0x000f680000000800 */
[----:B------:R-:W-:Y:S04]  /*05c0*/  LDS R16, [R6+0x3c] ;  /* 0x00003c0006107984 */ /* 0x000fe80000000800 */
[----:B------:R-:W5:Y:S01]  /*05d0*/  LDS R17, [R7+0x3fc] ;  /* 0x0003fc0007117984 */ /* 0x000f620000000800 */
[----:B-1----:R-:W-:-:S04]  /*05e0*/  FFMA R21, R21, R20, R26 ;  /* 0x0000001415157223 */ /* 0x002fc8000000001a */
[----:B--2---:R-:W-:-:S04]  /*05f0*/  FFMA R21, R22, R23, R21 ;  /* 0x0000001716157223 */ /* 0x004fc80000000015 */
[----:B---3--:R-:W-:-:S04]  /*0600*/  FFMA R19, R18, R19, R21 ;  /* 0x0000001312137223 */ /* 0x008fc80000000015 */
[----:B----4-:R-:W-:-:S04]  /*0610*/  FFMA R13, R12, R13, R19 ;  /* 0x0000000d0c0d7223 */ /* 0x010fc80000000013 */
[----:B0-----:R-:W-:-:S04]  /*0620*/  FFMA R13, R14, R15, R13 ;  /* 0x0000000f0e0d7223 */ /* 0x001fc8000000000d */
[----:B-----5:R-:W-:-:S04]  /*0630*/  FFMA R13, R24, R25, R13 ;  /* 0x00000019180d7223 */ /* 0x020fc8000000000d */
[----:B------:R-:W-:Y:S01]  /*0640*/  FFMA R16, R16, R17, R13 ;  /* 0x0000001110107223 */ /* 0x000fe2000000000d */
[----:B------:R-:W-:Y:S06]  /*0650*/  BAR.SYNC.DEFER_BLOCKING 0x0 ;  /* 0x0000000000007b1d */ /* 0x000fec0000010000 */
[----:B------:R-:W-:Y:S05]  /*0660*/  BRA.U UP0, `(.L_x_1) ;  /* 0xfffffff900e47547 */ /* 0x000fea000b83ffff */
.L_x_0:
[----:B------:R-:W0:Y:S01]  /*0670*/  LDCU UR4, c[0x0][0x398] ;  /* 0x00007300ff0477ac */ /* 0x000e220008000800 */
[----:B------:R-:W-:-:S04]  /*0680*/  ISETP.GE.AND P0, PT, R3, UR9, PT ;  /* 0x0000000903007c0c */ /* 0x000fc8000bf06270 */
[----:B0-----:R-:W-:-:S13]  /*0690*/  ISETP.GE.OR P0, PT, R0, UR4, P0 ;  /* 0x0000000400007c0c */ /* 0x001fda0008706670 */
[----:B------:R-:W-:Y:S05]  /*06a0*/  @P0 EXIT ;  /* 0x000000000000094d */ /* 0x000fea0003800000 */
[----:B------:R-:W0:Y:S01]  /*06b0*/  LDC.64 R4, c[0x0][0x390] ;  /* 0x0000e400ff047b82 */ /* 0x000e220000000a00 */
[----:B------:R-:W-:-:S04]  /*06c0*/  IMAD R3, R0, UR9, R3 ;  /* 0x0000000900037c24 */ /* 0x000fc8000f8e0203 */
[----:B0-----:R-:W-:-:S05]  /*06d0*/  IMAD.WIDE R2, R3, 0x4, R4 ;  /* 0x0000000403027825 */ /* 0x001fca00078e0204 */
[----:B------:R-:W-:Y:S01]  /*06e0*/  STG.E desc[UR6][R2.64], R16 ;  /* 0x0000001002007986 */ /* 0x000fe2000c101906 */
[----:B------:R-:W-:Y:S05]  /*06f0*/  EXIT ;  /* 0x000000000000794d */ /* 0x000fea0003800000 */
.L_x_2:
[----:B------:R-:W-:-:S00]  /*0700*/  BRA `(.L_x_2) ;  /* 0xfffffffc00fc7947 */ /* 0x000fc0000383ffff */
[----:B------:R-:W-:-:S00]  /*0710*/  NOP ;  /* 0x0000000000007918 */ /* 0x000fc00000000000 */
        /* <DEDUP_REMOVED lines=14> */
.L_x_6:


//--------------------- .text._Z14tiledMatrixMulPKfS0_Pfiii --------------------------
	.section	.text._Z14tiledMatrixMulPKfS0_Pfiii,"ax",@progbits
	.align	128
        .global         _Z14tiledMatrixMulPKfS0_Pfiii
        .type           _Z14tiledMatrixMulPKfS0_Pfiii,@function
        .size           _Z14tiledMatrixMulPKfS0_Pfiii,(.L_x_7 - _Z14tiledMatrixMulPKfS0_Pfiii)
        .other          _Z14tiledMatrixMulPKfS0_Pfiii,@"STO_CUDA_ENTRY STV_DEFAULT"
_Z14tiledMatrixMulPKfS0_Pfiii:
.text._Z14tiledMatrixMulPKfS0_Pfiii:
        /* <DEDUP_REMOVED lines=13> */
[----:B------:R-:W0:Y:S01]  /*00d0*/  S2UR UR7, SR_CgaCtaId ;  /* 0x00000000000779c3 */ /* 0x000e220000008800 */
[----:B------:R-:W1:Y:S01]  /*00e0*/  LDCU UR11, c[0x0][0x3a0] ;  /* 0x00007400ff0b77ac */ /* 0x000e620008000800 */
[----:B------:R-:W-:Y:S01]  /*00f0*/  MOV R21, RZ ;  /* 0x000000ff00157202 */ /* 0x000fe20000000f00 */
[----:B------:R-:W-:Y:S01]  /*0100*/  IMAD R12, R2, UR10, R13 ;  /* 0x0000000a020c7c24 */ /* 0x000fe2000f8e020d */
[----:B------:R-:W-:Y:S01]  /*0110*/  UMOV UR5, 0x400 ;  /* 0x0000040000057882 */ /* 0x000fe20000000000 */
[----:B------:R-:W-:-:S03]  /*0120*/  UIADD3 UR4, UPT, UPT, UR10, 0xf, URZ ;  /* 0x0000000f0a047890 */ /* 0x000fc6000fffe0ff */
[----:B------:R-:W2:Y:S01]  /*0130*/  LDC R14, c[0x0][0x3a0] ;  /* 0x0000e800ff0e7b82 */ /* 0x000ea20000000800 */
[----:B------:R-:W-:Y:S02]  /*0140*/  UIADD3 UR6, UPT, UPT, UR5, 0x400, URZ ;  /* 0x0000040005067890 */ /* 0x000fe4000fffe0ff */
[----:B------:R-:W-:Y:S01]  /*0150*/  USHF.R.U32.HI UR4, URZ, 0x4, UR4 ;  /* 0x00000004ff047899 */ /* 0x000fe20008011604 */
[----:B------:R-:W3:Y:S03]  /*0160*/  LDCU.64 UR12, c[0x0][0x398] ;  /* 0x00007300ff0c77ac */ /* 0x000ee60008000a00 */
[----:B------:R-:W-:Y:S01]  /*0170*/  UIADD3 UR4, UPT, UPT, -UR4, URZ, URZ ;  /* 0x000000ff04047290 */ /* 0x000fe2000fffe1ff */
[----:B-1----:R-:W-:Y:S01]  /*0180*/  IMAD R19, R0, UR11, R13 ;  /* 0x0000000b00137c24 */ /* 0x002fe2000f8e020d */
[----:B0-----:R-:W-:-:S04]  /*0190*/  ULEA UR5, UR7, UR5, 0x18 ;  /* 0x0000000507057291 */ /* 0x001fc8000f8ec0ff */
[----:B------:R-:W-:Y:S01]  /*01a0*/  LEA R19, R4, R19, 0x4 ;  /* 0x0000001304137211 */ /* 0x000fe200078e20ff */
[----:B------:R-:W-:Y:S01]  /*01b0*/  ULEA UR6, UR7, UR6, 0x18 ;  /* 0x0000000607067291 */ /* 0x000fe2000f8ec0ff */
[----:B------:R-:W-:-:S05]  /*01c0*/  LEA R16, R0, UR5, 0x6 ;  /* 0x0000000500107c11 */ /* 0x000fca000f8e30ff */
[C---:B------:R-:W-:Y:S02]  /*01d0*/  LEA R17, R13.reuse, UR6, 0x2 ;  /* 0x000000060d117c11 */ /* 0x040fe4000f8e10ff */
[----:B------:R-:W-:Y:S02]  /*01e0*/  LEA R18, R13, R16, 0x2 ;  /* 0x000000100d127211 */ /* 0x000fe400078e10ff */
[----:B---3--:R-:W-:-:S07]  /*01f0*/  LEA R15, R0, R17, 0x6 ;  /* 0x00000011000f7211 */ /* 0x008fce00078e30ff */
.L_x_4:
        /* <DEDUP_REMOVED lines=22> */
[----:B------:R-:W0:Y:S04]  /*0360*/  LDS.128 R8, [R16] ;  /* 0x0000000010087984 */ /* 0x000e280000000c00 */
[----:B------:R-:W1:Y:S04]  /*0370*/  LDS R29, [R17+0x40] ;  /* 0x00004000111d7984 */ /* 0x000e680000000800 */
[----:B------:R-:W2:Y:S04]  /*0380*/  LDS R27, [R17+0x80] ;  /* 0x00008000111b7984 */ /* 0x000ea80000000800 */
[----:B------:R-:W3:Y:S04]  /*0390*/  LDS R26, [R17+0xc0] ;  /* 0x0000c000111a7984 */ /* 0x000ee80000000800 */
[----:B------:R-:W-:Y:S04]  /*03a0*/  LDS R23, [R17+0x100] ;  /* 0x0001000011177984 */ /* 0x000fe80000000800 */
[----:B------:R-:W4:Y:S04]  /*03b0*/  LDS.128 R4, [R16+0x10] ;  /* 0x0000100010047984 */ /* 0x000f280000000c00 */
[----:B------:R-:W5:Y:S04]  /*03c0*/  LDS R20, [R17+0x140] ;  /* 0x0001400011147984 */ /* 0x000f680000000800 */
[----:B------:R-:W5:Y:S04]  /*03d0*/  LDS R25, [R17+0x180] ;  /* 0x0001800011197984 */ /* 0x000f680000000800 */
[----:B------:R-:W5:Y:S04]  /*03e0*/  LDS R22, [R17+0x1c0] ;  /* 0x0001c00011167984 */ /* 0x000f680000000800 */
[----:B------:R-:W-:Y:S01]  /*03f0*/  LDS R24, [R17+0x240] ;  /* 0x0002400011187984 */ /* 0x000fe20000000800 */
[----:B0-----:R-:W-:-:S03]  /*0400*/  FFMA R8, R8, R28, R21 ;  /* 0x0000001c08087223 */ /* 0x001fc60000000015 */
[----:B------:R-:W-:Y:S01]  /*0410*/  LDS R21, [R17+0x200] ;  /* 0x0002000011157984 */ /* 0x000fe20000000800 */
[----:B-1----:R-:W-:-:S04]  /*0420*/  FFMA R8, R29, R9, R8 ;  /* 0x000000091d087223 */ /* 0x002fc80000000008 */
[----:B--2---:R-:W-:-:S04]  /*0430*/  FFMA R27, R27, R10, R8 ;  /* 0x0000000a1b1b7223 */ /* 0x004fc80000000008 */
[----:B---3--:R-:W-:Y:S02]  /*0440*/  FFMA R27, R26, R11, R27 ;  /* 0x0000000b1a1b7223 */ /* 0x008fe4000000001b */
[----:B------:R-:W0:Y:S02]  /*0450*/  LDS.128 R8, [R16+0x20] ;  /* 0x0000200010087984 */ /* 0x000e240000000c00 */
[----:B----4-:R-:W-:-:S04]  /*0460*/  FFMA R23, R4, R23, R27 ;  /* 0x0000001704177223 */ /* 0x010fc8000000001b */
[----:B-----5:R-:W-:Y:S02]  /*0470*/  FFMA R20, R20, R5, R23 ;  /* 0x0000000514147223 */ /* 0x020fe40000000017 */
[----:B------:R-:W1:Y:S02]  /*0480*/  LDS R23, [R17+0x280] ;  /* 0x0002800011177984 */ /* 0x000e640000000800 */
[----:B------:R-:W-:Y:S02]  /*0490*/  FFMA R25, R25, R6, R20 ;  /* 0x0000000619197223 */ /* 0x000fe40000000014 */
[----:B------:R-:W2:Y:S02]  /*04a0*/  LDS R20, [R17+0x2c0] ;  /* 0x0002c00011147984 */ /* 0x000ea40000000800 */
[----:B------:R-:W-:Y:S02]  /*04b0*/  FFMA R27, R22, R7, R25 ;  /* 0x00000007161b7223 */ /* 0x000fe40000000019 */
[----:B------:R-:W-:Y:S04]  /*04c0*/  LDS R25, [R17+0x300] ;  /* 0x0003000011197984 */ /* 0x000fe80000000800 */
[----:B------:R-:W3:Y:S04]  /*04d0*/  LDS.128 R4, [R16+0x30] ;  /* 0x0000300010047984 */ /* 0x000ee80000000c00 */
[----:B------:R-:W4:Y:S01]  /*04e0*/  LDS R22, [R17+0x340] ;  /* 0x0003400011167984 */ /* 0x000f220000000800 */
[----:B0-----:R-:W-:-:S03]  /*04f0*/  FFMA R27, R8, R21, R27 ;  /* 0x00000015081b7223 */ /* 0x001fc6000000001b */
[----:B------:R-:W0:Y:S04]  /*0500*/  LDS R21, [R17+0x380] ;  /* 0x0003800011157984 */ /* 0x000e280000000800 */
[----:B------:R-:W5:Y:S01]  /*0510*/  LDS R8, [R17+0x3c0] ;  /* 0x0003c00011087984 */ /* 0x000f620000000800 */
[----:B------:R-:W-:-:S04]  /*0520*/  FFMA R24, R24, R9, R27 ;  /* 0x0000000918187223 */ /* 0x000fc8000000001b */
[----:B-1----:R-:W-:-:S04]  /*0530*/  FFMA R23, R23, R10, R24 ;  /* 0x0000000a17177223 */ /* 0x002fc80000000018 */
[----:B--2---:R-:W-:-:S04]  /*0540*/  FFMA R11, R20, R11, R23 ;  /* 0x0000000b140b7223 */ /* 0x004fc80000000017 */
[----:B---3--:R-:W-:-:S04]  /*0550*/  FFMA R11, R4, R25, R11 ;  /* 0x00000019040b7223 */ /* 0x008fc8000000000b */
[----:B----4-:R-:W-:-:S04]  /*0560*/  FFMA R22, R22, R5, R11 ;  /* 0x0000000516167223 */ /* 0x010fc8000000000b */
[----:B0-----:R-:W-:-:S04]  /*0570*/  FFMA R21, R21, R6, R22 ;  /* 0x0000000615157223 */ /* 0x001fc80000000016 */
[----:B-----5:R-:W-:Y:S01]  /*0580*/  FFMA R21, R8, R7, R21 ;  /* 0x0000000708157223 */ /* 0x020fe20000000015 */
[----:B------:R-:W-:Y:S06]  /*0590*/  BAR.SYNC.DEFER_BLOCKING 0x0 ;  /* 0x0000000000007b1d */ /* 0x000fec0000010000 */
[----:B------:R-:W-:Y:S05]  /*05a0*/  BRA.U UP0, `(.L_x_4) ;  /* 0xfffffffd00147547 */ /* 0x000fea000b83ffff */
.L_x_3:
        /* <DEDUP_REMOVED lines=9> */
.L_x_5:
        /* <DEDUP_REMOVED lines=12> */
.L_x_7:


//--------------------- .nv.shared._Z18optimizedMatrixMulPKfS0_Pfiii --------------------------
	.section	.nv.shared._Z18optimizedMatrixMulPKfS0_Pfiii,"aw",@nobits
	.sectionflags	@""
	.align	4
.nv.shared._Z18optimizedMatrixMulPKfS0_Pfiii:
	.zero		3200


//--------------------- .nv.shared.reserved.0     --------------------------
	.section	.nv.shared.reserved.0,"aw",@nobits
	.weak		__nv_reservedSMEM_offset_0_alias
	.size		__nv_reservedSMEM_offset_0_alias, 0, 64
	.other		__nv_reservedSMEM_offset_0_alias,@"STO_CUDA_RESERVED_SHARED STV_DEFAULT"
__nv_reservedSMEM_offset_0_alias:
	.zero		0
	.zero		64


//--------------------- .nv.shared._Z14tiledMatrixMulPKfS0_Pfiii --------------------------
	.section	.nv.shared._Z14tiledMatrixMulPKfS0_Pfiii,"aw",@nobits
	.sectionflags	@""
	.align	4
.nv.shared._Z14tiledMatrixMulPKfS0_Pfiii:
	.zero		3072


//--------------------- .nv.constant0._Z18optimizedMatrixMulPKfS0_Pfiii --------------------------
	.section	.nv.constant0._Z18optimizedMatrixMulPKfS0_Pfiii,"a",@progbits
	.sectionflags	@""
	.align	4
.nv.constant0._Z18optimizedMatrixMulPKfS0_Pfiii:
	.zero		932


//--------------------- .nv.constant0._Z14tiledMatrixMulPKfS0_Pfiii --------------------------
	.section	.nv.constant0._Z14tiledMatrixMulPKfS0_Pfiii,"a",@progbits
	.sectionflags	@""
	.align	4
.nv.constant0._Z14tiledMatrixMulPKfS0_Pfiii:
	.zero		932


//--------------------- SYMBOLS --------------------------

	.type		.nv.reservedSmem.offset0,@object
	.size		.nv.reservedSmem.offset0,0x4
	.type		.nv.reservedSmem.cap,@object
	.size		.nv.reservedSmem.cap,0x4
